	.headerflags	@"EF_CUDA_TEXMODE_UNIFIED EF_CUDA_64BIT_ADDRESS EF_CUDA_ACCELERATORS EF_CUDA_SM90 EF_CUDA_VIRTUAL_SM(EF_CUDA_SM90)"
	.elftype	@"ET_EXEC"


//--------------------- .nv.info                  --------------------------
	.section	.nv.info,"",@"SHT_CUDA_INFO"
	.align	4


	//----- nvinfo : EIATTR_REGCOUNT
	.align		4
        /*0000*/ 	.byte	0x04, 0x2f
        /*0002*/ 	.short	(.L_1 - .L_0)
	.align		4
.L_0:
        /*0004*/ 	.word	index@(triton_poi_fused_max_pool2d_with_indices_1)
        /*0008*/ 	.word	0x00000018


	//----- nvinfo : EIATTR_MIN_STACK_SIZE
	.align		4
.L_1:
        /*000c*/ 	.byte	0x04, 0x12
        /*000e*/ 	.short	(.L_3 - .L_2)
	.align		4
.L_2:
        /*0010*/ 	.word	index@(triton_poi_fused_max_pool2d_with_indices_1)
        /*0014*/ 	.word	0x00000000


	//----- nvinfo : EIATTR_FRAME_SIZE
	.align		4
.L_3:
        /*0018*/ 	.byte	0x04, 0x11
        /*001a*/ 	.short	(.L_5 - .L_4)
	.align		4
.L_4:
        /*001c*/ 	.word	index@(triton_poi_fused_max_pool2d_with_indices_1)
        /*0020*/ 	.word	0x00000000


	//----- nvinfo : EIATTR_MIN_STACK_SIZE
	.align		4
.L_5:
        /*0024*/ 	.byte	0x04, 0x12
        /*0026*/ 	.short	(.L_7 - .L_6)
	.align		4
.L_6:
        /*0028*/ 	.word	index@(triton_poi_fused_max_pool2d_with_indices_1)
        /*002c*/ 	.word	0x00000000
.L_7:


//--------------------- .nv.info.triton_poi_fused_max_pool2d_with_indices_1 --------------------------
	.section	.nv.info.triton_poi_fused_max_pool2d_with_indices_1,"",@"SHT_CUDA_INFO"
	.sectionflags	@""
	.align	4


	//----- nvinfo : EIATTR_CUDA_API_VERSION
	.align		4
        /*0000*/ 	.byte	0x04, 0x37
        /*0002*/ 	.short	(.L_9 - .L_8)
.L_8:
        /*0004*/ 	.word	0x0000007c


	//----- nvinfo : EIATTR_KPARAM_INFO
	.align		4
.L_9:
        /*0008*/ 	.byte	0x04, 0x17
        /*000a*/ 	.short	(.L_11 - .L_10)
.L_10:
        /*000c*/ 	.word	0x00000000
        /*0010*/ 	.short	0x0002
        /*0012*/ 	.short	0x0010
        /*0014*/ 	.byte	0x00, 0xf0, 0x11, 0x00


	//----- nvinfo : EIATTR_KPARAM_INFO
	.align		4
.L_11:
        /*0018*/ 	.byte	0x04, 0x17
        /*001a*/ 	.short	(.L_13 - .L_12)
.L_12:
        /*001c*/ 	.word	0x00000000
        /*0020*/ 	.short	0x0001
        /*0022*/ 	.short	0x0008
        /*0024*/ 	.byte	0x00, 0xf4, 0x21, 0x00


	//----- nvinfo : EIATTR_KPARAM_INFO
	.align		4
.L_13:
        /*0028*/ 	.byte	0x04, 0x17
        /*002a*/ 	.short	(.L_15 - .L_14)
.L_14:
        /*002c*/ 	.word	0x00000000
        /*0030*/ 	.short	0x0000
        /*0032*/ 	.short	0x0000
        /*0034*/ 	.byte	0x00, 0xf4, 0x21, 0x00


	//----- nvinfo : EIATTR_SPARSE_MMA_MASK
	.align		4
.L_15:
        /*0038*/ 	.byte	0x03, 0x50
        /*003a*/ 	.short	0x0000


	//----- nvinfo : EIATTR_MAXREG_COUNT
	.align		4
        /*003c*/ 	.byte	0x03, 0x1b
        /*003e*/ 	.short	0x00ff


	//----- nvinfo : EIATTR_EXIT_INSTR_OFFSETS
	.align		4
        /*0040*/ 	.byte	0x04, 0x1c
        /*0042*/ 	.short	(.L_17 - .L_16)


	//   ....[0]....
.L_16:
        /*0044*/ 	.word	0x00000ae0


	//   ....[1]....
        /*0048*/ 	.word	0x00000b00


	//----- nvinfo : EIATTR_REQNTID
	.align		4
.L_17:
        /*004c*/ 	.byte	0x04, 0x10
        /*004e*/ 	.short	(.L_19 - .L_18)
.L_18:
        /*0050*/ 	.word	0x00000080
        /*0054*/ 	.word	0x00000001
        /*0058*/ 	.word	0x00000001


	//----- nvinfo : EIATTR_CBANK_PARAM_SIZE
	.align		4
.L_19:
        /*005c*/ 	.byte	0x03, 0x19
        /*005e*/ 	.short	0x0014


	//----- nvinfo : EIATTR_PARAM_CBANK
	.align		4
        /*0060*/ 	.byte	0x04, 0x0a
        /*0062*/ 	.short	(.L_21 - .L_20)
	.align		4
.L_20:
        /*0064*/ 	.word	index@(.nv.constant0.triton_poi_fused_max_pool2d_with_indices_1)
        /*0068*/ 	.short	0x0210
        /*006a*/ 	.short	0x0014


	//----- nvinfo : EIATTR_SW_WAR
	.align		4
.L_21:
        /*006c*/ 	.byte	0x04, 0x36
        /*006e*/ 	.short	(.L_23 - .L_22)
.L_22:
        /*0070*/ 	.word	0x00000008
.L_23:


//--------------------- .nv.callgraph             --------------------------
	.section	.nv.callgraph,"",@"SHT_CUDA_CALLGRAPH"
	.align	4
	.sectionentsize	8
	.align		4
        /*0000*/ 	.word	0x00000000
	.align		4
        /*0004*/ 	.word	0xffffffff
	.align		4
        /*0008*/ 	.word	0x00000000
	.align		4
        /*000c*/ 	.word	0xfffffffe
	.align		4
        /*0010*/ 	.word	0x00000000
	.align		4
        /*0014*/ 	.word	0xfffffffd
	.align		4
        /*0018*/ 	.word	0x00000000
	.align		4
        /*001c*/ 	.word	0xfffffffc


//--------------------- .text.triton_poi_fused_max_pool2d_with_indices_1 --------------------------
	.section	.text.triton_poi_fused_max_pool2d_with_indices_1,"ax",@progbits
	.align	128
        .global         triton_poi_fused_max_pool2d_with_indices_1
        .type           triton_poi_fused_max_pool2d_with_indices_1,@function
        .size           triton_poi_fused_max_pool2d_with_indices_1,(.L_x_1 - triton_poi_fused_max_pool2d_with_indices_1)
        .other          triton_poi_fused_max_pool2d_with_indices_1,@"STO_CUDA_ENTRY STV_DEFAULT"
triton_poi_fused_max_pool2d_with_indices_1:
.text.triton_poi_fused_max_pool2d_with_indices_1:
[----:B------:R-:W0:Y:S01]  /*0000*/  LDC R1, c[0x0][0x28] ;  /* 0x00000a00ff017b82 */ /* 0x000e220000000800 */
[----:B------:R-:W1:Y:S07]  /*0010*/  S2R R0, SR_TID.X ;  /* 0x0000000000007919 */ /* 0x000e6e0000002100 */
[----:B------:R-:W2:Y:S01]  /*0020*/  LDC.64 R2, c[0x0][0x210] ;  /* 0x00008400ff027b82 */ /* 0x000ea20000000a00 */
[----:B------:R-:W-:Y:S01]  /*0030*/  CS2R R16, SRZ ;  /* 0x0000000000107805 */ /* 0x000fe2000001ff00 */
[----:B------:R-:W-:Y:S01]  /*0040*/  ULDC.64 UR4, c[0x0][0x208] ;  /* 0x0000820000047ab9 */ /* 0x000fe20000000a00 */
[----:B------:R-:W3:Y:S01]  /*0050*/  S2R R5, SR_CTAID.X ;  /* 0x0000000000057919 */ /* 0x000ee20000002500 */
[----:B-1----:R-:W-:Y:S01]  /*0060*/  IMAD.SHL.U32 R0, R0, 0x2, RZ ;  /* 0x0000000200007824 */ /* 0x002fe200078e00ff */
[----:B---3--:R-:W-:-:S04]  /*0070*/  SHF.R.S32.HI R6, RZ, 0x17, R5 ;  /* 0x00000017ff067819 */ /* 0x008fc80000011405 */
[----:B------:R-:W-:Y:S02]  /*0080*/  LOP3.LUT R0, R0, 0xfe, RZ, 0xc0, !PT ;  /* 0x000000fe00007812 */ /* 0x000fe400078ec0ff */
[----:B------:R-:W-:-:S03]  /*0090*/  SGXT R6, R6, 0x1 ;  /* 0x000000010606781a */ /* 0x000fc60000000200 */
[----:B------:R-:W-:-:S04]  /*00a0*/  IMAD R5, R5, 0x100, R0 ;  /* 0x0000010005057824 */ /* 0x000fc800078e0200 */
[C---:B------:R-:W-:Y:S01]  /*00b0*/  VIADD R11, R5.reuse, 0xfffffffb ;  /* 0xfffffffb050b7836 */ /* 0x040fe20000000000 */
[----:B------:R-:W-:Y:S01]  /*00c0*/  LEA.HI R0, R6, R5, RZ, 0x2 ;  /* 0x0000000506007211 */ /* 0x000fe200078f10ff */
[----:B------:R-:W-:Y:S02]  /*00d0*/  VIADD R13, R5, 0xfffffffc ;  /* 0xfffffffc050d7836 */ /* 0x000fe40000000000 */
[----:B--2---:R-:W-:Y:S01]  /*00e0*/  IMAD.WIDE R10, R11, 0x4, R2 ;  /* 0x000000040b0a7825 */ /* 0x004fe200078e0202 */
[----:B------:R-:W-:Y:S02]  /*00f0*/  SHF.R.S32.HI R7, RZ, 0x2, R0 ;  /* 0x00000002ff077819 */ /* 0x000fe40000011400 */
[----:B------:R-:W-:Y:S01]  /*0100*/  LOP3.LUT R0, R0, 0xfffffffc, RZ, 0xc0, !PT ;  /* 0xfffffffc00007812 */ /* 0x000fe200078ec0ff */
[----:B------:R-:W-:Y:S01]  /*0110*/  IMAD.WIDE R12, R13, 0x4, R2 ;  /* 0x000000040d0c7825 */ /* 0x000fe200078e0202 */
[----:B------:R-:W-:-:S03]  /*0120*/  LEA.HI R4, R7, R7, RZ, 0x2 ;  /* 0x0000000707047211 */ /* 0x000fc600078f10ff */
[C---:B------:R-:W-:Y:S01]  /*0130*/  IMAD.IADD R0, R5.reuse, 0x1, -R0 ;  /* 0x0000000105007824 */ /* 0x040fe200078e0a00 */
[----:B------:R-:W-:Y:S01]  /*0140*/  LOP3.LUT R8, R4, 0xfffffffc, RZ, 0xc0, !PT ;  /* 0xfffffffc04087812 */ /* 0x000fe200078ec0ff */
[----:B------:R-:W-:-:S04]  /*0150*/  VIADD R4, R5, 0x1 ;  /* 0x0000000105047836 */ /* 0x000fc80000000000 */
[----:B------:R-:W-:Y:S01]  /*0160*/  IMAD.IADD R7, R7, 0x1, -R8 ;  /* 0x0000000107077824 */ /* 0x000fe200078e0a08 */
[----:B------:R-:W-:-:S04]  /*0170*/  LEA.HI R6, R6, R4, RZ, 0x2 ;  /* 0x0000000406067211 */ /* 0x000fc800078f10ff */
[----:B------:R-:W-:Y:S02]  /*0180*/  ISETP.GT.AND P0, PT, R7, RZ, PT ;  /* 0x000000ff0700720c */ /* 0x000fe40003f04270 */
[----:B------:R-:W-:Y:S02]  /*0190*/  LOP3.LUT R9, R6, 0xfffffffc, RZ, 0xc0, !PT ;  /* 0xfffffffc06097812 */ /* 0x000fe400078ec0ff */
[C---:B------:R-:W-:Y:S02]  /*01a0*/  ISETP.GT.AND P2, PT, R0.reuse, RZ, P0 ;  /* 0x000000ff0000720c */ /* 0x040fe40000744270 */
[----:B------:R-:W-:Y:S01]  /*01b0*/  ISETP.GT.AND P1, PT, R0, -0x1, P0 ;  /* 0xffffffff0000780c */ /* 0x000fe20000724270 */
[----:B------:R-:W-:Y:S01]  /*01c0*/  IMAD.IADD R4, R4, 0x1, -R9 ;  /* 0x0000000104047824 */ /* 0x000fe200078e0a09 */
[----:B------:R-:W-:Y:S02]  /*01d0*/  ISETP.LT.AND P2, PT, R5, 0x100, P2 ;  /* 0x000001000500780c */ /* 0x000fe40001741270 */
[----:B------:R-:W-:-:S02]  /*01e0*/  CS2R R8, SRZ ;  /* 0x0000000000087805 */ /* 0x000fc4000001ff00 */
[----:B------:R-:W-:Y:S02]  /*01f0*/  ISETP.LT.AND P1, PT, R5, 0x100, P1 ;  /* 0x000001000500780c */ /* 0x000fe40000f21270 */
[----:B------:R-:W-:-:S04]  /*0200*/  ISETP.GT.AND P3, PT, R4, RZ, P0 ;  /* 0x000000ff0400720c */ /* 0x000fc80000764270 */
[C---:B------:R-:W-:Y:S02]  /*0210*/  ISETP.LT.AND P3, PT, R5.reuse, 0x100, P3 ;  /* 0x000001000500780c */ /* 0x040fe40001f61270 */
[----:B------:R-:W-:Y:S01]  /*0220*/  ISETP.LT.U32.AND P4, PT, R0, 0x4, P0 ;  /* 0x000000040000780c */ /* 0x000fe20000781070 */
[----:B------:R1:W2:Y:S04]  /*0230*/  @P2 LDG.E R16, desc[UR4][R10.64] ;  /* 0x000000040a102981 */ /* 0x0002a8000c1e1900 */
[----:B------:R-:W3:Y:S01]  /*0240*/  @P1 LDG.E.64 R8, desc[UR4][R12.64] ;  /* 0x000000040c081981 */ /* 0x000ee2000c1e1b00 */
[C---:B------:R-:W-:Y:S01]  /*0250*/  ISETP.LT.AND P4, PT, R5.reuse, 0x100, P4 ;  /* 0x000001000500780c */ /* 0x040fe20002781270 */
[----:B------:R-:W-:-:S04]  /*0260*/  VIADD R15, R5, 0xfffffffd ;  /* 0xfffffffd050f7836 */ /* 0x000fc80000000000 */
[----:B------:R4:W5:Y:S01]  /*0270*/  @P3 LDG.E R17, desc[UR4][R12.64] ;  /* 0x000000040c113981 */ /* 0x000962000c1e1900 */
[----:B------:R-:W-:Y:S02]  /*0280*/  IMAD.MOV.U32 R18, RZ, RZ, RZ ;  /* 0x000000ffff127224 */ /* 0x000fe400078e00ff */
[----:B------:R-:W-:-:S05]  /*0290*/  IMAD.WIDE R14, R15, 0x4, R2 ;  /* 0x000000040f0e7825 */ /* 0x000fca00078e0202 */
[----:B------:R4:W5:Y:S01]  /*02a0*/  @P4 LDG.E R18, desc[UR4][R14.64] ;  /* 0x000000040e124981 */ /* 0x000962000c1e1900 */
[----:B------:R-:W-:Y:S02]  /*02b0*/  VIADD R6, R4, 0x1 ;  /* 0x0000000104067836 */ /* 0x000fe40000000000 */
[----:B-1----:R-:W-:-:S03]  /*02c0*/  VIADD R11, R5, 0xfffffffe ;  /* 0xfffffffe050b7836 */ /* 0x002fc60000000000 */
[----:B------:R-:W-:-:S04]  /*02d0*/  ISETP.LT.U32.AND P0, PT, R6, 0x4, P0 ;  /* 0x000000040600780c */ /* 0x000fc80000701070 */
[C---:B------:R-:W-:Y:S01]  /*02e0*/  ISETP.LT.AND P0, PT, R5.reuse, 0x100, P0 ;  /* 0x000001000500780c */ /* 0x040fe20000701270 */
[----:B----4-:R-:W-:-:S04]  /*02f0*/  VIADD R13, R5, 0xffffffff ;  /* 0xffffffff050d7836 */ /* 0x010fc80000000000 */
[----:B------:R-:W-:-:S04]  /*0300*/  IMAD.WIDE R12, R13, 0x4, R2 ;  /* 0x000000040d0c7825 */ /* 0x000fc800078e0202 */
[--C-:B0-----:R-:W-:Y:S01]  /*0310*/  IMAD.WIDE R14, R5, 0x4, R2.reuse ;  /* 0x00000004050e7825 */ /* 0x101fe200078e0202 */
[----:B--2---:R-:W-:Y:S02]  /*0320*/  SEL R19, R16, 0xff800000, P2 ;  /* 0xff80000010137807 */ /* 0x004fe40001000000 */
[----:B---3--:R-:W-:Y:S02]  /*0330*/  SEL R16, R8, 0xff800000, P1 ;  /* 0xff80000008107807 */ /* 0x008fe40000800000 */
[----:B------:R-:W-:Y:S01]  /*0340*/  SEL R10, R9, 0xff800000, P1 ;  /* 0xff800000090a7807 */ /* 0x000fe20000800000 */
[----:B------:R-:W-:Y:S01]  /*0350*/  IMAD.WIDE R8, R11, 0x4, R2 ;  /* 0x000000040b087825 */ /* 0x000fe200078e0202 */
[C---:B------:R-:W-:Y:S02]  /*0360*/  FSETP.GT.AND P2, PT, R16.reuse, R19, PT ;  /* 0x000000131000720b */ /* 0x040fe40003f44000 */
[----:B-----5:R-:W-:Y:S01]  /*0370*/  SEL R21, R17, 0xff800000, P3 ;  /* 0xff80000011157807 */ /* 0x020fe20001800000 */
[----:B------:R-:W-:Y:S01]  /*0380*/  IMAD.MOV.U32 R17, RZ, RZ, RZ ;  /* 0x000000ffff117224 */ /* 0x000fe200078e00ff */
[----:B------:R-:W-:-:S02]  /*0390*/  FSETP.NAN.AND P5, PT, R16, R16, PT ;  /* 0x000000101000720b */ /* 0x000fc40003fa8000 */
[----:B------:R-:W-:Y:S02]  /*03a0*/  FSETP.GT.AND P3, PT, R10, R21, PT ;  /* 0x000000150a00720b */ /* 0x000fe40003f64000 */
[----:B------:R-:W-:Y:S01]  /*03b0*/  ISETP.GT.AND P1, PT, R7, -0x1, PT ;  /* 0xffffffff0700780c */ /* 0x000fe20003f24270 */
[----:B------:R0:W2:Y:S01]  /*03c0*/  @P0 LDG.E R17, desc[UR4][R8.64] ;  /* 0x0000000408110981 */ /* 0x0000a2000c1e1900 */
[----:B------:R-:W-:Y:S02]  /*03d0*/  SEL R11, R18, 0xff800000, P4 ;  /* 0xff800000120b7807 */ /* 0x000fe40002000000 */
[----:B------:R-:W-:Y:S02]  /*03e0*/  FSETP.NAN.AND P4, PT, R10, R10, PT ;  /* 0x0000000a0a00720b */ /* 0x000fe40003f88000 */
[----:B------:R-:W-:Y:S02]  /*03f0*/  @!P2 FSEL R16, R16, R19, P5 ;  /* 0x000000131010a208 */ /* 0x000fe40002800000 */
[----:B------:R-:W-:-:S02]  /*0400*/  CS2R R18, SRZ ;  /* 0x0000000000127805 */ /* 0x000fc4000001ff00 */
[----:B------:R-:W-:Y:S02]  /*0410*/  ISETP.GT.AND P2, PT, R0, RZ, P1 ;  /* 0x000000ff0000720c */ /* 0x000fe40000f44270 */
[----:B------:R-:W-:Y:S02]  /*0420*/  FSETP.NAN.AND P5, PT, R11, R11, PT ;  /* 0x0000000b0b00720b */ /* 0x000fe40003fa8000 */
[----:B------:R-:W-:Y:S02]  /*0430*/  ISETP.LT.AND P2, PT, R5, 0x100, P2 ;  /* 0x000001000500780c */ /* 0x000fe40001741270 */
[----:B------:R-:W-:Y:S02]  /*0440*/  @!P3 FSEL R10, R10, R21, P4 ;  /* 0x000000150a0ab208 */ /* 0x000fe40002000000 */
[----:B------:R-:W-:Y:S02]  /*0450*/  ISETP.GT.AND P3, PT, R4, RZ, P1 ;  /* 0x000000ff0400720c */ /* 0x000fe40000f64270 */
[----:B------:R-:W-:-:S02]  /*0460*/  FSETP.GEU.AND P6, PT, R16, R11, PT ;  /* 0x0000000b1000720b */ /* 0x000fc40003fce000 */
[C---:B------:R-:W-:Y:S02]  /*0470*/  ISETP.LT.AND P3, PT, R5.reuse, 0x100, P3 ;  /* 0x000001000500780c */ /* 0x040fe40001f61270 */
[----:B------:R-:W-:Y:S02]  /*0480*/  ISETP.GE.AND P4, PT, R5, 0x100, PT ;  /* 0x000001000500780c */ /* 0x000fe40003f86270 */
[----:B0-----:R-:W-:Y:S01]  /*0490*/  LOP3.LUT R8, R7, R0, RZ, 0xfc, !PT ;  /* 0x0000000007087212 */ /* 0x001fe200078efcff */
[----:B------:R0:W3:Y:S01]  /*04a0*/  @P2 LDG.E R18, desc[UR4][R12.64] ;  /* 0x000000040c122981 */ /* 0x0000e2000c1e1900 */
[----:B------:R-:W-:Y:S01]  /*04b0*/  @!P5 FSEL R11, R11, R16, !P6 ;  /* 0x000000100b0bd208 */ /* 0x000fe20007000000 */
[----:B------:R-:W-:Y:S01]  /*04c0*/  IMAD.MOV.U32 R16, RZ, RZ, RZ ;  /* 0x000000ffff107224 */ /* 0x000fe200078e00ff */
[----:B------:R-:W-:Y:S02]  /*04d0*/  ISETP.GT.AND P6, PT, R8, -0x1, !P4 ;  /* 0xffffffff0800780c */ /* 0x000fe400067c4270 */
[----:B------:R-:W-:-:S03]  /*04e0*/  CS2R R8, SRZ ;  /* 0x0000000000087805 */ /* 0x000fc6000001ff00 */
[----:B------:R-:W4:Y:S01]  /*04f0*/  @P3 LDG.E R16, desc[UR4][R14.64] ;  /* 0x000000040e103981 */ /* 0x000f22000c1e1900 */
[----:B------:R-:W-:-:S07]  /*0500*/  ISETP.LT.U32.AND P5, PT, R0, 0x4, P1 ;  /* 0x000000040000780c */ /* 0x000fce0000fa1070 */
[----:B------:R-:W5:Y:S01]  /*0510*/  @P6 LDG.E.64 R8, desc[UR4][R14.64] ;  /* 0x000000040e086981 */ /* 0x000f62000c1e1b00 */
[----:B------:R-:W-:-:S13]  /*0520*/  ISETP.LT.AND P5, PT, R5, 0x100, P5 ;  /* 0x000001000500780c */ /* 0x000fda0002fa1270 */
[----:B------:R1:W5:Y:S01]  /*0530*/  @P5 LDG.E R19, desc[UR4][R14.64+0x4] ;  /* 0x000004040e135981 */ /* 0x000362000c1e1900 */
[----:B0-----:R-:W-:Y:S02]  /*0540*/  VIADD R13, R7, 0x1 ;  /* 0x00000001070d7836 */ /* 0x001fe40000000000 */
[----:B-1----:R-:W-:-:S04]  /*0550*/  VIADD R15, R5, 0x3 ;  /* 0x00000003050f7836 */ /* 0x002fc80000000000 */
[----:B------:R-:W-:Y:S01]  /*0560*/  IMAD.WIDE R14, R15, 0x4, R2 ;  /* 0x000000040f0e7825 */ /* 0x000fe200078e0202 */
[----:B--2---:R-:W-:-:S04]  /*0570*/  SEL R17, R17, 0xff800000, P0 ;  /* 0xff80000011117807 */ /* 0x004fc80000000000 */
[----:B------:R-:W-:Y:S02]  /*0580*/  FSETP.NAN.AND P0, PT, R17, R17, PT ;  /* 0x000000111100720b */ /* 0x000fe40003f08000 */
[----:B---3--:R-:W-:-:S04]  /*0590*/  SEL R18, R18, 0xff800000, P2 ;  /* 0xff80000012127807 */ /* 0x008fc80001000000 */
[----:B------:R-:W-:Y:S02]  /*05a0*/  FSETP.NAN.AND P2, PT, R18, R18, PT ;  /* 0x000000121200720b */ /* 0x000fe40003f48000 */
[----:B----4-:R-:W-:Y:S02]  /*05b0*/  SEL R16, R16, 0xff800000, P3 ;  /* 0xff80000010107807 */ /* 0x010fe40001800000 */
[----:B------:R-:W-:-:S04]  /*05c0*/  FSETP.GEU.AND P3, PT, R10, R17, PT ;  /* 0x000000110a00720b */ /* 0x000fc80003f6e000 */
[----:B------:R-:W-:Y:S02]  /*05d0*/  @!P0 FSEL R17, R17, R10, !P3 ;  /* 0x0000000a11118208 */ /* 0x000fe40005800000 */
[----:B------:R-:W-:Y:S02]  /*05e0*/  FSETP.NAN.AND P0, PT, R16, R16, PT ;  /* 0x000000101000720b */ /* 0x000fe40003f08000 */
[----:B------:R-:W-:Y:S02]  /*05f0*/  FSETP.GEU.AND P3, PT, R11, R18, PT ;  /* 0x000000120b00720b */ /* 0x000fe40003f6e000 */
[----:B-----5:R-:W-:Y:S02]  /*0600*/  SEL R8, R8, 0xff800000, P6 ;  /* 0xff80000008087807 */ /* 0x020fe40003000000 */
[----:B------:R-:W-:Y:S02]  /*0610*/  @!P2 FSEL R18, R18, R11, !P3 ;  /* 0x0000000b1212a208 */ /* 0x000fe40005800000 */
[----:B------:R-:W-:-:S02]  /*0620*/  FSETP.NAN.AND P3, PT, R8, R8, PT ;  /* 0x000000080800720b */ /* 0x000fc40003f68000 */
[----:B------:R-:W-:Y:S02]  /*0630*/  FSETP.GEU.AND P2, PT, R17, R16, PT ;  /* 0x000000101100720b */ /* 0x000fe40003f4e000 */
[----:B------:R-:W-:Y:S02]  /*0640*/  SEL R9, R9, 0xff800000, P6 ;  /* 0xff80000009097807 */ /* 0x000fe40003000000 */
[----:B------:R-:W-:Y:S02]  /*0650*/  @!P0 FSEL R16, R16, R17, !P2 ;  /* 0x0000001110108208 */ /* 0x000fe40005000000 */
[----:B------:R-:W-:Y:S02]  /*0660*/  FSETP.GEU.AND P0, PT, R18, R8, PT ;  /* 0x000000081200720b */ /* 0x000fe40003f0e000 */
[----:B------:R-:W-:-:S03]  /*0670*/  FSETP.NAN.AND P2, PT, R9, R9, PT ;  /* 0x000000090900720b */ /* 0x000fc60003f48000 */
[----:B------:R-:W-:Y:S02]  /*0680*/  @!P3 FSEL R8, R8, R18, !P0 ;  /* 0x000000120808b208 */ /* 0x000fe40004000000 */
[----:B------:R-:W-:Y:S02]  /*0690*/  ISETP.LT.U32.AND P0, PT, R6, 0x4, P1 ;  /* 0x000000040600780c */ /* 0x000fe40000f01070 */
[----:B------:R-:W-:Y:S02]  /*06a0*/  SEL R7, R19, 0xff800000, P5 ;  /* 0xff80000013077807 */ /* 0x000fe40002800000 */
[----:B------:R-:W-:Y:S02]  /*06b0*/  ISETP.LT.AND P0, PT, R5, 0x100, P0 ;  /* 0x000001000500780c */ /* 0x000fe40000701270 */
[----:B------:R-:W-:Y:S01]  /*06c0*/  ISETP.GE.U32.AND P3, PT, R13, 0x4, PT ;  /* 0x000000040d00780c */ /* 0x000fe20003f66070 */
[----:B------:R-:W-:Y:S01]  /*06d0*/  VIADD R11, R5, 0x2 ;  /* 0x00000002050b7836 */ /* 0x000fe20000000000 */
[----:B------:R-:W-:-:S02]  /*06e0*/  FSETP.GEU.AND P6, PT, R16, R9, PT ;  /* 0x000000091000720b */ /* 0x000fc40003fce000 */
[-C--:B------:R-:W-:Y:S02]  /*06f0*/  FSETP.NAN.AND P5, PT, R7, R7.reuse, PT ;  /* 0x000000070700720b */ /* 0x080fe40003fa8000 */
[----:B------:R-:W-:Y:S01]  /*0700*/  ISETP.GT.AND P1, PT, R4, RZ, !P3 ;  /* 0x000000ff0400720c */ /* 0x000fe20005f24270 */
[----:B------:R-:W-:Y:S01]  /*0710*/  IMAD.MOV.U32 R4, RZ, RZ, RZ ;  /* 0x000000ffff047224 */ /* 0x000fe200078e00ff */
[----:B------:R-:W-:Y:S01]  /*0720*/  @!P2 FSEL R9, R9, R16, !P6 ;  /* 0x000000100909a208 */ /* 0x000fe20007000000 */
[----:B------:R-:W-:Y:S01]  /*0730*/  IMAD.WIDE R10, R11, 0x4, R2 ;  /* 0x000000040b0a7825 */ /* 0x000fe200078e0202 */
[----:B------:R-:W-:Y:S02]  /*0740*/  ISETP.GT.AND P2, PT, R0, RZ, !P3 ;  /* 0x000000ff0000720c */ /* 0x000fe40005f44270 */
[----:B------:R-:W-:Y:S02]  /*0750*/  LOP3.LUT R6, R13, R6, RZ, 0xfc, !PT ;  /* 0x000000060d067212 */ /* 0x000fe400078efcff */
[----:B------:R-:W-:Y:S01]  /*0760*/  ISETP.LT.AND P2, PT, R5, 0x100, P2 ;  /* 0x000001000500780c */ /* 0x000fe20001741270 */
[----:B------:R0:W2:Y:S01]  /*0770*/  @P0 LDG.E R4, desc[UR4][R10.64] ;  /* 0x000000040a040981 */ /* 0x0000a2000c1e1900 */
[----:B------:R-:W-:-:S02]  /*0780*/  FSETP.GEU.AND P6, PT, R8, R7, PT ;  /* 0x000000070800720b */ /* 0x000fc40003fce000 */
[----:B------:R-:W-:Y:S02]  /*0790*/  LOP3.LUT R13, R13, R0, RZ, 0xfc, !PT ;  /* 0x000000000d0d7212 */ /* 0x000fe400078efcff */
[----:B------:R-:W-:Y:S02]  /*07a0*/  ISETP.LT.AND P1, PT, R5, 0x100, P1 ;  /* 0x000001000500780c */ /* 0x000fe40000f21270 */
[----:B------:R-:W-:Y:S02]  /*07b0*/  @!P5 FSEL R7, R7, R8, !P6 ;  /* 0x000000080707d208 */ /* 0x000fe40007000000 */
[----:B------:R-:W-:Y:S01]  /*07c0*/  ISETP.LT.U32.AND P5, PT, R13, 0x4, !P4 ;  /* 0x000000040d00780c */ /* 0x000fe200067a1070 */
[C---:B------:R-:W-:Y:S01]  /*07d0*/  VIADD R13, R5.reuse, 0x4 ;  /* 0x00000004050d7836 */ /* 0x040fe20000000000 */
[----:B------:R-:W-:Y:S01]  /*07e0*/  ISETP.GT.AND P3, PT, R0, -0x1, !P3 ;  /* 0xffffffff0000780c */ /* 0x000fe20005f64270 */
[----:B------:R-:W-:Y:S01]  /*07f0*/  IMAD.MOV.U32 R0, RZ, RZ, RZ ;  /* 0x000000ffff007224 */ /* 0x000fe200078e00ff */
[----:B------:R-:W-:Y:S01]  /*0800*/  ISETP.LT.U32.AND P6, PT, R6, 0x4, !P4 ;  /* 0x000000040600780c */ /* 0x000fe200067c1070 */
[----:B------:R-:W-:Y:S01]  /*0810*/  IMAD.MOV.U32 R6, RZ, RZ, RZ ;  /* 0x000000ffff067224 */ /* 0x000fe200078e00ff */
[----:B------:R-:W-:Y:S01]  /*0820*/  ISETP.LT.AND P3, PT, R5, 0x100, P3 ;  /* 0x000001000500780c */ /* 0x000fe20001f61270 */
[----:B------:R-:W-:-:S02]  /*0830*/  IMAD.WIDE R12, R13, 0x4, R2 ;  /* 0x000000040d0c7825 */ /* 0x000fc400078e0202 */
[----:B------:R1:W3:Y:S01]  /*0840*/  @P2 LDG.E R0, desc[UR4][R14.64] ;  /* 0x000000040e002981 */ /* 0x0002e2000c1e1900 */
[----:B0-----:R-:W-:Y:S01]  /*0850*/  CS2R R10, SRZ ;  /* 0x00000000000a7805 */ /* 0x001fe2000001ff00 */
[C---:B------:R-:W-:Y:S02]  /*0860*/  VIADD R17, R5.reuse, 0x5 ;  /* 0x0000000505117836 */ /* 0x040fe40000000000 */
[----:B------:R-:W4:Y:S01]  /*0870*/  @P1 LDG.E R6, desc[UR4][R12.64] ;  /* 0x000000040c061981 */ /* 0x000f22000c1e1900 */
[----:B------:R-:W-:Y:S02]  /*0880*/  VIADD R19, R5, 0x6 ;  /* 0x0000000605137836 */ /* 0x000fe40000000000 */
[----:B------:R-:W-:-:S03]  /*0890*/  IMAD.WIDE R16, R17, 0x4, R2 ;  /* 0x0000000411107825 */ /* 0x000fc600078e0202 */
[----:B------:R-:W5:Y:S01]  /*08a0*/  @P3 LDG.E.64 R10, desc[UR4][R12.64] ;  /* 0x000000040c0a3981 */ /* 0x000f62000c1e1b00 */
[----:B------:R-:W-:Y:S02]  /*08b0*/  IMAD.MOV.U32 R8, RZ, RZ, RZ ;  /* 0x000000ffff087224 */ /* 0x000fe400078e00ff */
[----:B-1----:R-:W-:Y:S02]  /*08c0*/  IMAD.MOV.U32 R14, RZ, RZ, RZ ;  /* 0x000000ffff0e7224 */ /* 0x002fe400078e00ff */
[----:B------:R-:W-:Y:S02]  /*08d0*/  IMAD.WIDE R2, R19, 0x4, R2 ;  /* 0x0000000413027825 */ /* 0x000fe400078e0202 */
[----:B------:R-:W5:Y:S04]  /*08e0*/  @P5 LDG.E R8, desc[UR4][R16.64] ;  /* 0x0000000410085981 */ /* 0x000f68000c1e1900 */
[----:B------:R0:W5:Y:S02]  /*08f0*/  @P6 LDG.E R14, desc[UR4][R2.64] ;  /* 0x00000004020e6981 */ /* 0x000164000c1e1900 */
[----:B0-----:R-:W0:Y:S02]  /*0900*/  LDC.64 R2, c[0x0][0x218] ;  /* 0x00008600ff027b82 */ /* 0x001e240000000a00 */
[----:B0-----:R-:W-:Y:S01]  /*0910*/  IMAD.WIDE R2, R5, 0x4, R2 ;  /* 0x0000000405027825 */ /* 0x001fe200078e0202 */
[----:B--2---:R-:W-:-:S04]  /*0920*/  SEL R4, R4, 0xff800000, P0 ;  /* 0xff80000004047807 */ /* 0x004fc80000000000 */
[-C--:B------:R-:W-:Y:S02]  /*0930*/  FSETP.NAN.AND P0, PT, R4, R4.reuse, PT ;  /* 0x000000040400720b */ /* 0x080fe40003f08000 */
[----:B---3--:R-:W-:Y:S02]  /*0940*/  SEL R0, R0, 0xff800000, P2 ;  /* 0xff80000000007807 */ /* 0x008fe40001000000 */
[----:B------:R-:W-:Y:S02]  /*0950*/  FSETP.GEU.AND P2, PT, R9, R4, PT ;  /* 0x000000040900720b */ /* 0x000fe40003f4e000 */
[----:B----4-:R-:W-:-:S07]  /*0960*/  SEL R15, R6, 0xff800000, P1 ;  /* 0xff800000060f7807 */ /* 0x010fce0000800000 */
[----:B------:R-:W-:Y:S02]  /*0970*/  @!P0 FSEL R4, R4, R9, !P2 ;  /* 0x0000000904048208 */ /* 0x000fe40005000000 */
[----:B------:R-:W-:Y:S02]  /*0980*/  FSETP.NAN.AND P0, PT, R0, R0, PT ;  /* 0x000000000000720b */ /* 0x000fe40003f08000 */
[----:B------:R-:W-:Y:S02]  /*0990*/  FSETP.NAN.AND P1, PT, R15, R15, PT ;  /* 0x0000000f0f00720b */ /* 0x000fe40003f28000 */
[----:B-----5:R-:W-:Y:S02]  /*09a0*/  SEL R9, R10, 0xff800000, P3 ;  /* 0xff8000000a097807 */ /* 0x020fe40001800000 */
[----:B------:R-:W-:Y:S02]  /*09b0*/  SEL R6, R11, 0xff800000, P3 ;  /* 0xff8000000b067807 */ /* 0x000fe40001800000 */
[----:B------:R-:W-:-:S02]  /*09c0*/  FSETP.NAN.AND P2, PT, R9, R9, PT ;  /* 0x000000090900720b */ /* 0x000fc40003f48000 */
[----:B------:R-:W-:Y:S02]  /*09d0*/  SEL R10, R8, 0xff800000, P5 ;  /* 0xff800000080a7807 */ /* 0x000fe40002800000 */
[----:B------:R-:W-:Y:S02]  /*09e0*/  FSETP.NAN.AND P3, PT, R6, R6, PT ;  /* 0x000000060600720b */ /* 0x000fe40003f68000 */
[----:B------:R-:W-:Y:S02]  /*09f0*/  SEL R11, R14, 0xff800000, P6 ;  /* 0xff8000000e0b7807 */ /* 0x000fe40003000000 */
[----:B------:R-:W-:Y:S02]  /*0a00*/  FSETP.GEU.AND P5, PT, R7, R0, PT ;  /* 0x000000000700720b */ /* 0x000fe40003fae000 */
[----:B------:R-:W-:Y:S02]  /*0a10*/  FSETP.GEU.AND P6, PT, R4, R15, PT ;  /* 0x0000000f0400720b */ /* 0x000fe40003fce000 */
[----:B------:R-:W-:-:S02]  /*0a20*/  @!P0 FSEL R0, R0, R7, !P5 ;  /* 0x0000000700008208 */ /* 0x000fc40006800000 */
[----:B------:R-:W-:Y:S02]  /*0a30*/  @!P1 FSEL R15, R15, R4, !P6 ;  /* 0x000000040f0f9208 */ /* 0x000fe40007000000 */
[----:B------:R-:W-:Y:S02]  /*0a40*/  FSETP.NAN.AND P0, PT, R10, R10, PT ;  /* 0x0000000a0a00720b */ /* 0x000fe40003f08000 */
[----:B------:R-:W-:Y:S02]  /*0a50*/  FSETP.NAN.AND P1, PT, R11, R11, PT ;  /* 0x0000000b0b00720b */ /* 0x000fe40003f28000 */
[----:B------:R-:W-:Y:S02]  /*0a60*/  FSETP.GEU.AND P5, PT, R0, R9, PT ;  /* 0x000000090000720b */ /* 0x000fe40003fae000 */
[----:B------:R-:W-:Y:S02]  /*0a70*/  FSETP.GEU.AND P6, PT, R15, R6, PT ;  /* 0x000000060f00720b */ /* 0x000fe40003fce000 */
[----:B------:R-:W-:-:S02]  /*0a80*/  @!P2 FSEL R9, R9, R0, !P5 ;  /* 0x000000000909a208 */ /* 0x000fc40006800000 */
[----:B------:R-:W-:Y:S02]  /*0a90*/  @!P3 FSEL R6, R6, R15, !P6 ;  /* 0x0000000f0606b208 */ /* 0x000fe40007000000 */
[----:B------:R-:W-:Y:S02]  /*0aa0*/  FSETP.GEU.AND P2, PT, R9, R10, PT ;  /* 0x0000000a0900720b */ /* 0x000fe40003f4e000 */
[----:B------:R-:W-:Y:S02]  /*0ab0*/  FSETP.GEU.AND P3, PT, R6, R11, PT ;  /* 0x0000000b0600720b */ /* 0x000fe40003f6e000 */
[----:B------:R-:W-:Y:S02]  /*0ac0*/  @!P0 SEL R10, R10, R9, !P2 ;  /* 0x000000090a0a8207 */ /* 0x000fe40005000000 */
[----:B------:R-:W-:Y:S01]  /*0ad0*/  @!P1 SEL R11, R11, R6, !P3 ;  /* 0x000000060b0b9207 */ /* 0x000fe20005800000 */
[----:B------:R-:W-:Y:S08]  /*0ae0*/  @P4 EXIT ;  /* 0x000000000000494d */ /* 0x000ff00003800000 */
[----:B------:R-:W-:Y:S01]  /*0af0*/  STG.E.64 desc[UR4][R2.64], R10 ;  /* 0x0000000a02007986 */ /* 0x000fe2000c101b04 */
[----:B------:R-:W-:Y:S05]  /*0b00*/  EXIT ;  /* 0x000000000000794d */ /* 0x000fea0003800000 */
.L_x_0:
[----:B------:R-:W-:-:S00]  /*0b10*/  BRA `(.L_x_0) ;  /* 0xfffffffc00fc7947 */ /* 0x000fc0000383ffff */
[----:B------:R-:W-:-:S00]  /*0b20*/  NOP ;  /* 0x0000000000007918 */ /* 0x000fc00000000000 */
        /* <DEDUP_REMOVED lines=13> */
.L_x_1:


//--------------------- .nv.constant0.triton_poi_fused_max_pool2d_with_indices_1 --------------------------
	.section	.nv.constant0.triton_poi_fused_max_pool2d_with_indices_1,"a",@progbits
	.sectionflags	@""
	.align	4
.nv.constant0.triton_poi_fused_max_pool2d_with_indices_1:
	.zero		548
